//
// Generated by NVIDIA NVVM Compiler
//
// Compiler Build ID: CL-36424714
// Cuda compilation tools, release 13.0, V13.0.88
// Based on NVVM 20.0.0
//

.version 9.0
.target sm_100
.address_size 64

	// .globl	_Z15horizontal_flipPhS_ii
// _ZZ15horizontal_flipPhS_iiE13shared_matrix has been demoted

.visible .entry _Z15horizontal_flipPhS_ii(
	.param .u64 .ptr .align 1 _Z15horizontal_flipPhS_ii_param_0,
	.param .u64 .ptr .align 1 _Z15horizontal_flipPhS_ii_param_1,
	.param .u32 _Z15horizontal_flipPhS_ii_param_2,
	.param .u32 _Z15horizontal_flipPhS_ii_param_3
)
{
	.reg .pred 	%p<6>;
	.reg .b16 	%rs<3>;
	.reg .b32 	%r<21>;
	.reg .b64 	%rd<9>;
	// demoted variable
	.shared .align 1 .b8 _ZZ15horizontal_flipPhS_iiE13shared_matrix[256];
	ld.param.u64 	%rd1, [_Z15horizontal_flipPhS_ii_param_0];
	ld.param.u64 	%rd2, [_Z15horizontal_flipPhS_ii_param_1];
	ld.param.u32 	%r4, [_Z15horizontal_flipPhS_ii_param_2];
	ld.param.u32 	%r5, [_Z15horizontal_flipPhS_ii_param_3];
	mov.u32 	%r7, %tid.x;
	mov.u32 	%r8, %tid.y;
	mov.u32 	%r9, %ctaid.x;
	shl.b32 	%r10, %r9, 4;
	add.s32 	%r1, %r10, %r7;
	mov.u32 	%r11, %ctaid.y;
	shl.b32 	%r12, %r11, 4;
	add.s32 	%r13, %r12, %r8;
	setp.lt.s32 	%p2, %r1, %r4;
	setp.lt.s32 	%p3, %r13, %r5;
	and.pred  	%p1, %p2, %p3;
	shl.b32 	%r14, %r8, 4;
	add.s32 	%r15, %r14, %r7;
	mov.u32 	%r16, _ZZ15horizontal_flipPhS_iiE13shared_matrix;
	add.s32 	%r3, %r16, %r15;
	not.pred 	%p4, %p1;
	@%p4 bra 	$L__BB0_2;
	cvta.to.global.u64 	%rd3, %rd1;
	mad.lo.s32 	%r17, %r4, %r13, %r1;
	cvt.s64.s32 	%rd4, %r17;
	add.s64 	%rd5, %rd3, %rd4;
	ld.global.u8 	%rs1, [%rd5];
	st.shared.u8 	[%r3], %rs1;
$L__BB0_2:
	bar.sync 	0;
	@%p4 bra 	$L__BB0_4;
	not.b32 	%r18, %r1;
	add.s32 	%r19, %r4, %r18;
	mad.lo.s32 	%r20, %r4, %r13, %r19;
	ld.shared.u8 	%rs2, [%r3];
	cvt.s64.s32 	%rd6, %r20;
	cvta.to.global.u64 	%rd7, %rd2;
	add.s64 	%rd8, %rd7, %rd6;
	st.global.u8 	[%rd8], %rs2;
$L__BB0_4:
	ret;

}


// ===== COMPILED SASS (sm_100) =====

	.target	sm_100

	.elftype	@"ET_EXEC"


//--------------------- .note.nv.tkinfo           --------------------------
	.section	.note.nv.tkinfo,"",@"SHT_NOTE"
	.sectionflags	@"SHF_NOTE_NV_TKINFO"
	.tkinfo
        /*0018*/ 	.word	0x00000002
        /*0030*/ 	.string	""
        /*0030*/ 	.string	"ptxas"
        /*0030*/ 	.string	"Cuda compilation tools, release 13.0, V13.0.88"
        /*0030*/ 	.string	"Build cuda_13.0.r13.0/compiler.36424714_0"
        /*0030*/ 	.string	"-arch sm_100 -m 64 "



//--------------------- .note.nv.cuinfo           --------------------------
	.section	.note.nv.cuinfo,"",@"SHT_NOTE"
	.sectionflags	@"SHF_NOTE_NV_CUINFO"
        /*0018*/ 	.short	0x0002
        /*001a*/ 	.short	0x0064
        /*001c*/ 	.short	0x0082
	.zero		2


//--------------------- .nv.info                  --------------------------
	.section	.nv.info,"",@"SHT_CUDA_INFO"
	.align	4


	//----- nvinfo : EIATTR_REGCOUNT
	.align		4
        /*0000*/ 	.byte	0x04, 0x2f
        /*0002*/ 	.short	(.L_1 - .L_0)
	.align		4
.L_0:
        /*0004*/ 	.word	index@(_Z15horizontal_flipPhS_ii)
        /*0008*/ 	.word	0x0000000c


	//----- nvinfo : EIATTR_FRAME_SIZE
	.align		4
.L_1:
        /*000c*/ 	.byte	0x04, 0x11
        /*000e*/ 	.short	(.L_3 - .L_2)
	.align		4
.L_2:
        /*0010*/ 	.word	index@(_Z15horizontal_flipPhS_ii)
        /*0014*/ 	.word	0x00000000


	//----- nvinfo : EIATTR_MIN_STACK_SIZE
	.align		4
.L_3:
        /*0018*/ 	.byte	0x04, 0x12
        /*001a*/ 	.short	(.L_5 - .L_4)
	.align		4
.L_4:
        /*001c*/ 	.word	index@(_Z15horizontal_flipPhS_ii)
        /*0020*/ 	.word	0x00000000
.L_5:


//--------------------- .nv.compat                --------------------------
	.section	.nv.compat,"",@"SHT_CUDA_COMPAT_INFO"
	.align	4
        /*0000*/ 	.byte	0x02, 0x09, 0x00, 0x00, 0x02, 0x02, 0x01, 0x00, 0x02, 0x05, 0x05, 0x00, 0x03, 0x07, 0x01, 0x01
        /*0010*/ 	.byte	0x02, 0x03, 0x00, 0x00, 0x02, 0x06, 0x01, 0x00, 0x04, 0x0b, 0x08, 0x00, 0x09, 0x00, 0x00, 0x00
        /*0020*/ 	.byte	0x00, 0x00, 0x00, 0x00


//--------------------- .nv.info._Z15horizontal_flipPhS_ii --------------------------
	.section	.nv.info._Z15horizontal_flipPhS_ii,"",@"SHT_CUDA_INFO"
	.sectionflags	@""
	.align	4


	//----- nvinfo : EIATTR_CUDA_API_VERSION
	.align		4
        /*0000*/ 	.byte	0x04, 0x37
        /*0002*/ 	.short	(.L_7 - .L_6)
.L_6:
        /*0004*/ 	.word	0x00000082


	//----- nvinfo : EIATTR_KPARAM_INFO
	.align		4
.L_7:
        /*0008*/ 	.byte	0x04, 0x17
        /*000a*/ 	.short	(.L_9 - .L_8)
.L_8:
        /*000c*/ 	.word	0x00000000
        /*0010*/ 	.short	0x0003
        /*0012*/ 	.short	0x0014
        /*0014*/ 	.byte	0x00, 0xf0, 0x11, 0x00


	//----- nvinfo : EIATTR_KPARAM_INFO
	.align		4
.L_9:
        /*0018*/ 	.byte	0x04, 0x17
        /*001a*/ 	.short	(.L_11 - .L_10)
.L_10:
        /*001c*/ 	.word	0x00000000
        /*0020*/ 	.short	0x0002
        /*0022*/ 	.short	0x0010
        /*0024*/ 	.byte	0x00, 0xf0, 0x11, 0x00


	//----- nvinfo : EIATTR_KPARAM_INFO
	.align		4
.L_11:
        /*0028*/ 	.byte	0x04, 0x17
        /*002a*/ 	.short	(.L_13 - .L_12)
.L_12:
        /*002c*/ 	.word	0x00000000
        /*0030*/ 	.short	0x0001
        /*0032*/ 	.short	0x0008
        /*0034*/ 	.byte	0x00, 0xf5, 0x21, 0x00


	//----- nvinfo : EIATTR_KPARAM_INFO
	.align		4
.L_13:
        /*0038*/ 	.byte	0x04, 0x17
        /*003a*/ 	.short	(.L_15 - .L_14)
.L_14:
        /*003c*/ 	.word	0x00000000
        /*0040*/ 	.short	0x0000
        /*0042*/ 	.short	0x0000
        /*0044*/ 	.byte	0x00, 0xf5, 0x21, 0x00


	//----- nvinfo : EIATTR_SPARSE_MMA_MASK
	.align		4
.L_15:
        /*0048*/ 	.byte	0x03, 0x50
        /*004a*/ 	.short	0x0000


	//----- nvinfo : EIATTR_MAXREG_COUNT
	.align		4
        /*004c*/ 	.byte	0x03, 0x1b
        /*004e*/ 	.short	0x00ff


	//----- nvinfo : EIATTR_NUM_BARRIERS
	.align		4
        /*0050*/ 	.byte	0x02, 0x4c
        /*0052*/ 	.byte	0x01
	.zero		1


	//----- nvinfo : EIATTR_MERCURY_ISA_VERSION
	.align		4
        /*0054*/ 	.byte	0x03, 0x5f
        /*0056*/ 	.short	0x0101


	//----- nvinfo : EIATTR_VRC_CTA_INIT_COUNT
	.align		4
        /*0058*/ 	.byte	0x02, 0x4a
	.zero		1
	.zero		1


	//----- nvinfo : EIATTR_EXIT_INSTR_OFFSETS
	.align		4
        /*005c*/ 	.byte	0x04, 0x1c
        /*005e*/ 	.short	(.L_17 - .L_16)


	//   ....[0]....
.L_16:
        /*0060*/ 	.word	0x00000160


	//   ....[1]....
        /*0064*/ 	.word	0x000001f0


	//----- nvinfo : EIATTR_CBANK_PARAM_SIZE
	.align		4
.L_17:
        /*0068*/ 	.byte	0x03, 0x19
        /*006a*/ 	.short	0x0018


	//----- nvinfo : EIATTR_PARAM_CBANK
	.align		4
        /*006c*/ 	.byte	0x04, 0x0a
        /*006e*/ 	.short	(.L_19 - .L_18)
	.align		4
.L_18:
        /*0070*/ 	.word	index@(.nv.constant0._Z15horizontal_flipPhS_ii)
        /*0074*/ 	.short	0x0380
        /*0076*/ 	.short	0x0018


	//----- nvinfo : EIATTR_SW_WAR
	.align		4
.L_19:
        /*0078*/ 	.byte	0x04, 0x36
        /*007a*/ 	.short	(.L_21 - .L_20)
.L_20:
        /*007c*/ 	.word	0x00000008
.L_21:


//--------------------- .nv.callgraph             --------------------------
	.section	.nv.callgraph,"",@"SHT_CUDA_CALLGRAPH"
	.align	4
	.sectionentsize	8
	.align		4
        /*0000*/ 	.word	0x00000000
	.align		4
        /*0004*/ 	.word	0xffffffff
	.align		4
        /*0008*/ 	.word	0x00000000
	.align		4
        /*000c*/ 	.word	0xfffffffe
	.align		4
        /*0010*/ 	.word	0x00000000
	.align		4
        /*0014*/ 	.word	0xfffffffd
	.align		4
        /*0018*/ 	.word	0x00000000
	.align		4
        /*001c*/ 	.word	0xfffffffc


//--------------------- .text._Z15horizontal_flipPhS_ii --------------------------
	.section	.text._Z15horizontal_flipPhS_ii,"ax",@progbits
	.align	128
        .global         _Z15horizontal_flipPhS_ii
        .type           _Z15horizontal_flipPhS_ii,@function
        .size           _Z15horizontal_flipPhS_ii,(.L_x_1 - _Z15horizontal_flipPhS_ii)
        .other          _Z15horizontal_flipPhS_ii,@"STO_CUDA_ENTRY STV_DEFAULT"
_Z15horizontal_flipPhS_ii:
.text._Z15horizontal_flipPhS_ii:
[----:B------:R-:W-:Y:S01]  /*0000*/  LDC R1, c[0x0][0x37c] ;  /* 0x0000df00ff017b82 */ /* 0x000fe20000000800 */
[----:B------:R-:W0:Y:S01]  /*0010*/  S2R R7, SR_TID.Y ;  /* 0x0000000000077919 */ /* 0x000e220000002200 */
[----:B------:R-:W1:Y:S01]  /*0020*/  LDCU.64 UR8, c[0x0][0x390] ;  /* 0x00007200ff0877ac */ /* 0x000e620008000a00 */
[----:B------:R-:W0:Y:S01]  /*0030*/  S2R R0, SR_CTAID.Y ;  /* 0x0000000000007919 */ /* 0x000e220000002600 */
[----:B------:R-:W2:Y:S01]  /*0040*/  LDCU.64 UR6, c[0x0][0x358] ;  /* 0x00006b00ff0677ac */ /* 0x000ea20008000a00 */
[----:B------:R-:W3:Y:S01]  /*0050*/  S2R R4, SR_TID.X ;  /* 0x0000000000047919 */ /* 0x000ee20000002100 */
[----:B------:R-:W3:Y:S01]  /*0060*/  S2R R3, SR_CTAID.X ;  /* 0x0000000000037919 */ /* 0x000ee20000002500 */
[----:B0-----:R-:W-:-:S05]  /*0070*/  IMAD R5, R0, 0x10, R7 ;  /* 0x0000001000057824 */ /* 0x001fca00078e0207 */
[----:B-1----:R-:W-:Y:S01]  /*0080*/  ISETP.GE.AND P0, PT, R5, UR9, PT ;  /* 0x0000000905007c0c */ /* 0x002fe2000bf06270 */
[----:B---3--:R-:W-:-:S05]  /*0090*/  IMAD R0, R3, 0x10, R4 ;  /* 0x0000001003007824 */ /* 0x008fca00078e0204 */
[----:B------:R-:W-:-:S13]  /*00a0*/  ISETP.LT.AND P0, PT, R0, UR8, !P0 ;  /* 0x0000000800007c0c */ /* 0x000fda000c701270 */
[----:B------:R-:W0:Y:S01]  /*00b0*/  @P0 LDC.64 R8, c[0x0][0x380] ;  /* 0x0000e000ff080b82 */ /* 0x000e220000000a00 */
[----:B------:R-:W-:-:S05]  /*00c0*/  @P0 IMAD R3, R5, UR8, R0 ;  /* 0x0000000805030c24 */ /* 0x000fca000f8e0200 */
[----:B0-----:R-:W-:-:S04]  /*00d0*/  @P0 IADD3 R2, P1, PT, R3, R8, RZ ;  /* 0x0000000803020210 */ /* 0x001fc80007f3e0ff */
[----:B------:R-:W-:-:S06]  /*00e0*/  @P0 LEA.HI.X.SX32 R3, R3, R9, 0x1, P1 ;  /* 0x0000000903030211 */ /* 0x000fcc00008f0eff */
[----:B--2---:R-:W2:Y:S01]  /*00f0*/  @P0 LDG.E.U8 R3, desc[UR6][R2.64] ;  /* 0x0000000602030981 */ /* 0x004ea2000c1e1100 */
[----:B------:R-:W0:Y:S01]  /*0100*/  S2UR UR5, SR_CgaCtaId ;  /* 0x00000000000579c3 */ /* 0x000e220000008800 */
[----:B------:R-:W-:Y:S01]  /*0110*/  UMOV UR4, 0x400 ;  /* 0x0000040000047882 */ /* 0x000fe20000000000 */
[----:B------:R-:W-:Y:S01]  /*0120*/  IMAD R4, R7, 0x10, R4 ;  /* 0x0000001007047824 */ /* 0x000fe200078e0204 */
[----:B0-----:R-:W-:-:S09]  /*0130*/  ULEA UR4, UR5, UR4, 0x18 ;  /* 0x0000000405047291 */ /* 0x001fd2000f8ec0ff */
[----:B--2---:R0:W-:Y:S01]  /*0140*/  @P0 STS.U8 [R4+UR4], R3 ;  /* 0x0000000304000988 */ /* 0x0041e20008000004 */
[----:B------:R-:W-:Y:S06]  /*0150*/  BAR.SYNC.DEFER_BLOCKING 0x0 ;  /* 0x0000000000007b1d */ /* 0x000fec0000010000 */
[----:B------:R-:W-:Y:S05]  /*0160*/  @!P0 EXIT ;  /* 0x000000000000894d */ /* 0x000fea0003800000 */
[----:B------:R-:W1:Y:S01]  /*0170*/  LDS.U8 R7, [R4+UR4] ;  /* 0x0000000404077984 */ /* 0x000e620008000000 */
[----:B------:R-:W2:Y:S01]  /*0180*/  LDCU.64 UR10, c[0x0][0x388] ;  /* 0x00007100ff0a77ac */ /* 0x000ea20008000a00 */
[----:B------:R-:W-:-:S05]  /*0190*/  LOP3.LUT R0, RZ, R0, RZ, 0x33, !PT ;  /* 0x00000000ff007212 */ /* 0x000fca00078e33ff */
[----:B------:R-:W-:-:S04]  /*01a0*/  VIADD R0, R0, UR8 ;  /* 0x0000000800007c36 */ /* 0x000fc80008000000 */
[----:B------:R-:W-:-:S05]  /*01b0*/  IMAD R0, R5, UR8, R0 ;  /* 0x0000000805007c24 */ /* 0x000fca000f8e0200 */
[----:B--2---:R-:W-:-:S04]  /*01c0*/  IADD3 R2, P0, PT, R0, UR10, RZ ;  /* 0x0000000a00027c10 */ /* 0x004fc8000ff1e0ff */
[----:B0-----:R-:W-:-:S05]  /*01d0*/  LEA.HI.X.SX32 R3, R0, UR11, 0x1, P0 ;  /* 0x0000000b00037c11 */ /* 0x001fca00080f0eff */
[----:B-1----:R-:W-:Y:S01]  /*01e0*/  STG.E.U8 desc[UR6][R2.64], R7 ;  /* 0x0000000702007986 */ /* 0x002fe2000c101106 */
[----:B------:R-:W-:Y:S05]  /*01f0*/  EXIT ;  /* 0x000000000000794d */ /* 0x000fea0003800000 */
.L_x_0:
[----:B------:R-:W-:-:S00]  /*0200*/  BRA `(.L_x_0) ;  /* 0xfffffffc00fc7947 */ /* 0x000fc0000383ffff */
[----:B------:R-:W-:-:S00]  /*0210*/  NOP ;  /* 0x0000000000007918 */ /* 0x000fc00000000000 */
        /* <DEDUP_REMOVED lines=14> */
.L_x_1:


//--------------------- .nv.shared._Z15horizontal_flipPhS_ii --------------------------
	.section	.nv.shared._Z15horizontal_flipPhS_ii,"aw",@nobits
	.sectionflags	@""
.nv.shared._Z15horizontal_flipPhS_ii:
	.zero		1280


//--------------------- .nv.shared.reserved.0     --------------------------
	.section	.nv.shared.reserved.0,"aw",@nobits
	.weak		__nv_reservedSMEM_offset_0_alias
	.size		__nv_reservedSMEM_offset_0_alias, 0, 64
	.other		__nv_reservedSMEM_offset_0_alias,@"STO_CUDA_RESERVED_SHARED STV_DEFAULT"
__nv_reservedSMEM_offset_0_alias:
	.zero		0
	.zero		64


//--------------------- .nv.constant0._Z15horizontal_flipPhS_ii --------------------------
	.section	.nv.constant0._Z15horizontal_flipPhS_ii,"a",@progbits
	.sectionflags	@""
	.align	4
.nv.constant0._Z15horizontal_flipPhS_ii:
	.zero		920


//--------------------- SYMBOLS --------------------------

	.type		.nv.reservedSmem.offset0,@object
	.size		.nv.reservedSmem.offset0,0x4
	.type		.nv.reservedSmem.cap,@object
	.size		.nv.reservedSmem.cap,0x4
